//
// Generated by NVIDIA NVVM Compiler
//
// Compiler Build ID: CL-36424714
// Cuda compilation tools, release 13.0, V13.0.88
// Based on NVVM 20.0.0
//

.version 9.0
.target sm_100
.address_size 64

	// .globl	_Z14multiplyKernelPiPKiS1_i

.visible .entry _Z14multiplyKernelPiPKiS1_i(
	.param .u64 .ptr .align 1 _Z14multiplyKernelPiPKiS1_i_param_0,
	.param .u64 .ptr .align 1 _Z14multiplyKernelPiPKiS1_i_param_1,
	.param .u64 .ptr .align 1 _Z14multiplyKernelPiPKiS1_i_param_2,
	.param .u32 _Z14multiplyKernelPiPKiS1_i_param_3
)
{
	.reg .pred 	%p<10>;
	.reg .b32 	%r<83>;
	.reg .b64 	%rd<40>;

	ld.param.u64 	%rd12, [_Z14multiplyKernelPiPKiS1_i_param_0];
	ld.param.u64 	%rd11, [_Z14multiplyKernelPiPKiS1_i_param_1];
	ld.param.u64 	%rd13, [_Z14multiplyKernelPiPKiS1_i_param_2];
	ld.param.u32 	%r13, [_Z14multiplyKernelPiPKiS1_i_param_3];
	cvta.to.global.u64 	%rd1, %rd12;
	cvta.to.global.u64 	%rd2, %rd13;
	mov.u32 	%r1, %tid.x;
	setp.lt.s32 	%p1, %r13, 1;
	@%p1 bra 	$L__BB0_12;
	cvta.to.global.u64 	%rd14, %rd11;
	cvt.u64.u32 	%rd3, %r1;
	mul.wide.u32 	%rd15, %r1, 4;
	add.s64 	%rd4, %rd14, %rd15;
	and.b32  	%r2, %r13, 7;
	setp.lt.u32 	%p2, %r13, 8;
	mov.b32 	%r81, 0;
	@%p2 bra 	$L__BB0_4;
	and.b32  	%r81, %r13, 2147483640;
	neg.s32 	%r79, %r81;
	add.s64 	%rd39, %rd2, 16;
	shl.b64 	%rd16, %rd3, 2;
	add.s64 	%rd17, %rd16, %rd1;
	add.s64 	%rd38, %rd17, 16;
$L__BB0_3:
	.pragma "nounroll";
	ld.global.u32 	%r15, [%rd4];
	ld.global.u32 	%r16, [%rd39+-16];
	ld.global.u32 	%r17, [%rd38+-16];
	mad.lo.s32 	%r18, %r16, %r15, %r17;
	st.global.u32 	[%rd38+-16], %r18;
	ld.global.u32 	%r19, [%rd4];
	ld.global.u32 	%r20, [%rd39+-12];
	ld.global.u32 	%r21, [%rd38+-12];
	mad.lo.s32 	%r22, %r20, %r19, %r21;
	st.global.u32 	[%rd38+-12], %r22;
	ld.global.u32 	%r23, [%rd4];
	ld.global.u32 	%r24, [%rd39+-8];
	ld.global.u32 	%r25, [%rd38+-8];
	mad.lo.s32 	%r26, %r24, %r23, %r25;
	st.global.u32 	[%rd38+-8], %r26;
	ld.global.u32 	%r27, [%rd4];
	ld.global.u32 	%r28, [%rd39+-4];
	ld.global.u32 	%r29, [%rd38+-4];
	mad.lo.s32 	%r30, %r28, %r27, %r29;
	st.global.u32 	[%rd38+-4], %r30;
	ld.global.u32 	%r31, [%rd4];
	ld.global.u32 	%r32, [%rd39];
	ld.global.u32 	%r33, [%rd38];
	mad.lo.s32 	%r34, %r32, %r31, %r33;
	st.global.u32 	[%rd38], %r34;
	ld.global.u32 	%r35, [%rd4];
	ld.global.u32 	%r36, [%rd39+4];
	ld.global.u32 	%r37, [%rd38+4];
	mad.lo.s32 	%r38, %r36, %r35, %r37;
	st.global.u32 	[%rd38+4], %r38;
	ld.global.u32 	%r39, [%rd4];
	ld.global.u32 	%r40, [%rd39+8];
	ld.global.u32 	%r41, [%rd38+8];
	mad.lo.s32 	%r42, %r40, %r39, %r41;
	st.global.u32 	[%rd38+8], %r42;
	ld.global.u32 	%r43, [%rd4];
	ld.global.u32 	%r44, [%rd39+12];
	ld.global.u32 	%r45, [%rd38+12];
	mad.lo.s32 	%r46, %r44, %r43, %r45;
	st.global.u32 	[%rd38+12], %r46;
	add.s32 	%r79, %r79, 8;
	add.s64 	%rd39, %rd39, 32;
	add.s64 	%rd38, %rd38, 32;
	setp.ne.s32 	%p3, %r79, 0;
	@%p3 bra 	$L__BB0_3;
$L__BB0_4:
	setp.eq.s32 	%p4, %r2, 0;
	@%p4 bra 	$L__BB0_12;
	and.b32  	%r8, %r13, 3;
	setp.lt.u32 	%p5, %r2, 4;
	@%p5 bra 	$L__BB0_7;
	ld.global.u32 	%r47, [%rd4];
	cvt.u64.u32 	%rd18, %r81;
	mul.wide.u32 	%rd19, %r81, 4;
	add.s64 	%rd20, %rd2, %rd19;
	ld.global.u32 	%r48, [%rd20];
	add.s32 	%r49, %r81, %r1;
	mul.wide.u32 	%rd21, %r49, 4;
	add.s64 	%rd22, %rd1, %rd21;
	ld.global.u32 	%r50, [%rd22];
	mad.lo.s32 	%r51, %r48, %r47, %r50;
	st.global.u32 	[%rd22], %r51;
	ld.global.u32 	%r52, [%rd4];
	ld.global.u32 	%r53, [%rd20+4];
	add.s64 	%rd23, %rd18, %rd3;
	shl.b64 	%rd24, %rd23, 2;
	add.s64 	%rd25, %rd1, %rd24;
	ld.global.u32 	%r54, [%rd25+4];
	mad.lo.s32 	%r55, %r53, %r52, %r54;
	st.global.u32 	[%rd25+4], %r55;
	ld.global.u32 	%r56, [%rd4];
	ld.global.u32 	%r57, [%rd20+8];
	ld.global.u32 	%r58, [%rd25+8];
	mad.lo.s32 	%r59, %r57, %r56, %r58;
	st.global.u32 	[%rd25+8], %r59;
	ld.global.u32 	%r60, [%rd4];
	ld.global.u32 	%r61, [%rd20+12];
	ld.global.u32 	%r62, [%rd25+12];
	mad.lo.s32 	%r63, %r61, %r60, %r62;
	st.global.u32 	[%rd25+12], %r63;
	add.s32 	%r81, %r81, 4;
$L__BB0_7:
	setp.eq.s32 	%p6, %r8, 0;
	@%p6 bra 	$L__BB0_12;
	setp.eq.s32 	%p7, %r8, 1;
	@%p7 bra 	$L__BB0_10;
	ld.global.u32 	%r64, [%rd4];
	cvt.u64.u32 	%rd26, %r81;
	mul.wide.u32 	%rd27, %r81, 4;
	add.s64 	%rd28, %rd2, %rd27;
	ld.global.u32 	%r65, [%rd28];
	add.s32 	%r66, %r81, %r1;
	mul.wide.u32 	%rd29, %r66, 4;
	add.s64 	%rd30, %rd1, %rd29;
	ld.global.u32 	%r67, [%rd30];
	mad.lo.s32 	%r68, %r65, %r64, %r67;
	st.global.u32 	[%rd30], %r68;
	ld.global.u32 	%r69, [%rd4];
	ld.global.u32 	%r70, [%rd28+4];
	add.s64 	%rd31, %rd26, %rd3;
	shl.b64 	%rd32, %rd31, 2;
	add.s64 	%rd33, %rd1, %rd32;
	ld.global.u32 	%r71, [%rd33+4];
	mad.lo.s32 	%r72, %r70, %r69, %r71;
	st.global.u32 	[%rd33+4], %r72;
	add.s32 	%r81, %r81, 2;
$L__BB0_10:
	and.b32  	%r73, %r13, 1;
	setp.eq.b32 	%p8, %r73, 1;
	not.pred 	%p9, %p8;
	@%p9 bra 	$L__BB0_12;
	ld.global.u32 	%r74, [%rd4];
	mul.wide.u32 	%rd34, %r81, 4;
	add.s64 	%rd35, %rd2, %rd34;
	ld.global.u32 	%r75, [%rd35];
	add.s32 	%r76, %r81, %r1;
	mul.wide.u32 	%rd36, %r76, 4;
	add.s64 	%rd37, %rd1, %rd36;
	ld.global.u32 	%r77, [%rd37];
	mad.lo.s32 	%r78, %r75, %r74, %r77;
	st.global.u32 	[%rd37], %r78;
$L__BB0_12:
	ret;

}


// ===== COMPILED SASS (sm_100) =====

	.target	sm_100

	.elftype	@"ET_EXEC"


//--------------------- .note.nv.tkinfo           --------------------------
	.section	.note.nv.tkinfo,"",@"SHT_NOTE"
	.sectionflags	@"SHF_NOTE_NV_TKINFO"
	.tkinfo
        /*0018*/ 	.word	0x00000002
        /*0030*/ 	.string	""
        /*0030*/ 	.string	"ptxas"
        /*0030*/ 	.string	"Cuda compilation tools, release 13.0, V13.0.88"
        /*0030*/ 	.string	"Build cuda_13.0.r13.0/compiler.36424714_0"
        /*0030*/ 	.string	"-arch sm_100 -m 64 "



//--------------------- .note.nv.cuinfo           --------------------------
	.section	.note.nv.cuinfo,"",@"SHT_NOTE"
	.sectionflags	@"SHF_NOTE_NV_CUINFO"
        /*0018*/ 	.short	0x0002
        /*001a*/ 	.short	0x0064
        /*001c*/ 	.short	0x0082
	.zero		2


//--------------------- .nv.info                  --------------------------
	.section	.nv.info,"",@"SHT_CUDA_INFO"
	.align	4


	//----- nvinfo : EIATTR_REGCOUNT
	.align		4
        /*0000*/ 	.byte	0x04, 0x2f
        /*0002*/ 	.short	(.L_1 - .L_0)
	.align		4
.L_0:
        /*0004*/ 	.word	index@(_Z14multiplyKernelPiPKiS1_i)
        /*0008*/ 	.word	0x00000015


	//----- nvinfo : EIATTR_FRAME_SIZE
	.align		4
.L_1:
        /*000c*/ 	.byte	0x04, 0x11
        /*000e*/ 	.short	(.L_3 - .L_2)
	.align		4
.L_2:
        /*0010*/ 	.word	index@(_Z14multiplyKernelPiPKiS1_i)
        /*0014*/ 	.word	0x00000000


	//----- nvinfo : EIATTR_MIN_STACK_SIZE
	.align		4
.L_3:
        /*0018*/ 	.byte	0x04, 0x12
        /*001a*/ 	.short	(.L_5 - .L_4)
	.align		4
.L_4:
        /*001c*/ 	.word	index@(_Z14multiplyKernelPiPKiS1_i)
        /*0020*/ 	.word	0x00000000
.L_5:


//--------------------- .nv.compat                --------------------------
	.section	.nv.compat,"",@"SHT_CUDA_COMPAT_INFO"
	.align	4
        /*0000*/ 	.byte	0x02, 0x09, 0x00, 0x00, 0x02, 0x02, 0x01, 0x00, 0x02, 0x05, 0x05, 0x00, 0x03, 0x07, 0x01, 0x01
        /*0010*/ 	.byte	0x02, 0x03, 0x00, 0x00, 0x02, 0x06, 0x01, 0x00, 0x04, 0x0b, 0x08, 0x00, 0x09, 0x00, 0x00, 0x00
        /*0020*/ 	.byte	0x00, 0x00, 0x00, 0x00


//--------------------- .nv.info._Z14multiplyKernelPiPKiS1_i --------------------------
	.section	.nv.info._Z14multiplyKernelPiPKiS1_i,"",@"SHT_CUDA_INFO"
	.sectionflags	@""
	.align	4


	//----- nvinfo : EIATTR_CUDA_API_VERSION
	.align		4
        /*0000*/ 	.byte	0x04, 0x37
        /*0002*/ 	.short	(.L_7 - .L_6)
.L_6:
        /*0004*/ 	.word	0x00000082


	//----- nvinfo : EIATTR_KPARAM_INFO
	.align		4
.L_7:
        /*0008*/ 	.byte	0x04, 0x17
        /*000a*/ 	.short	(.L_9 - .L_8)
.L_8:
        /*000c*/ 	.word	0x00000000
        /*0010*/ 	.short	0x0003
        /*0012*/ 	.short	0x0018
        /*0014*/ 	.byte	0x00, 0xf0, 0x11, 0x00


	//----- nvinfo : EIATTR_KPARAM_INFO
	.align		4
.L_9:
        /*0018*/ 	.byte	0x04, 0x17
        /*001a*/ 	.short	(.L_11 - .L_10)
.L_10:
        /*001c*/ 	.word	0x00000000
        /*0020*/ 	.short	0x0002
        /*0022*/ 	.short	0x0010
        /*0024*/ 	.byte	0x00, 0xf5, 0x21, 0x00


	//----- nvinfo : EIATTR_KPARAM_INFO
	.align		4
.L_11:
        /*0028*/ 	.byte	0x04, 0x17
        /*002a*/ 	.short	(.L_13 - .L_12)
.L_12:
        /*002c*/ 	.word	0x00000000
        /*0030*/ 	.short	0x0001
        /*0032*/ 	.short	0x0008
        /*0034*/ 	.byte	0x00, 0xf5, 0x21, 0x00


	//----- nvinfo : EIATTR_KPARAM_INFO
	.align		4
.L_13:
        /*0038*/ 	.byte	0x04, 0x17
        /*003a*/ 	.short	(.L_15 - .L_14)
.L_14:
        /*003c*/ 	.word	0x00000000
        /*0040*/ 	.short	0x0000
        /*0042*/ 	.short	0x0000
        /*0044*/ 	.byte	0x00, 0xf5, 0x21, 0x00


	//----- nvinfo : EIATTR_SPARSE_MMA_MASK
	.align		4
.L_15:
        /*0048*/ 	.byte	0x03, 0x50
        /*004a*/ 	.short	0x0000


	//----- nvinfo : EIATTR_MAXREG_COUNT
	.align		4
        /*004c*/ 	.byte	0x03, 0x1b
        /*004e*/ 	.short	0x00ff


	//----- nvinfo : EIATTR_MERCURY_ISA_VERSION
	.align		4
        /*0050*/ 	.byte	0x03, 0x5f
        /*0052*/ 	.short	0x0101


	//----- nvinfo : EIATTR_VRC_CTA_INIT_COUNT
	.align		4
        /*0054*/ 	.byte	0x02, 0x4a
	.zero		1
	.zero		1


	//----- nvinfo : EIATTR_EXIT_INSTR_OFFSETS
	.align		4
        /*0058*/ 	.byte	0x04, 0x1c
        /*005a*/ 	.short	(.L_17 - .L_16)


	//   ....[0]....
.L_16:
        /*005c*/ 	.word	0x00000030


	//   ....[1]....
        /*0060*/ 	.word	0x000004b0


	//   ....[2]....
        /*0064*/ 	.word	0x000006f0


	//   ....[3]....
        /*0068*/ 	.word	0x00000890


	//   ....[4]....
        /*006c*/ 	.word	0x00000940


	//----- nvinfo : EIATTR_CBANK_PARAM_SIZE
	.align		4
.L_17:
        /*0070*/ 	.byte	0x03, 0x19
        /*0072*/ 	.short	0x001c


	//----- nvinfo : EIATTR_PARAM_CBANK
	.align		4
        /*0074*/ 	.byte	0x04, 0x0a
        /*0076*/ 	.short	(.L_19 - .L_18)
	.align		4
.L_18:
        /*0078*/ 	.word	index@(.nv.constant0._Z14multiplyKernelPiPKiS1_i)
        /*007c*/ 	.short	0x0380
        /*007e*/ 	.short	0x001c


	//----- nvinfo : EIATTR_SW_WAR
	.align		4
.L_19:
        /*0080*/ 	.byte	0x04, 0x36
        /*0082*/ 	.short	(.L_21 - .L_20)
.L_20:
        /*0084*/ 	.word	0x00000008
.L_21:


//--------------------- .nv.callgraph             --------------------------
	.section	.nv.callgraph,"",@"SHT_CUDA_CALLGRAPH"
	.align	4
	.sectionentsize	8
	.align		4
        /*0000*/ 	.word	0x00000000
	.align		4
        /*0004*/ 	.word	0xffffffff
	.align		4
        /*0008*/ 	.word	0x00000000
	.align		4
        /*000c*/ 	.word	0xfffffffe
	.align		4
        /*0010*/ 	.word	0x00000000
	.align		4
        /*0014*/ 	.word	0xfffffffd
	.align		4
        /*0018*/ 	.word	0x00000000
	.align		4
        /*001c*/ 	.word	0xfffffffc


//--------------------- .text._Z14multiplyKernelPiPKiS1_i --------------------------
	.section	.text._Z14multiplyKernelPiPKiS1_i,"ax",@progbits
	.align	128
        .global         _Z14multiplyKernelPiPKiS1_i
        .type           _Z14multiplyKernelPiPKiS1_i,@function
        .size           _Z14multiplyKernelPiPKiS1_i,(.L_x_5 - _Z14multiplyKernelPiPKiS1_i)
        .other          _Z14multiplyKernelPiPKiS1_i,@"STO_CUDA_ENTRY STV_DEFAULT"
_Z14multiplyKernelPiPKiS1_i:
.text._Z14multiplyKernelPiPKiS1_i:
[----:B------:R-:W-:Y:S08]  /*0000*/  LDC R1, c[0x0][0x37c] ;  /* 0x0000df00ff017b82 */ /* 0x000ff00000000800 */
[----:B------:R-:W0:Y:S02]  /*0010*/  LDC R4, c[0x0][0x398] ;  /* 0x0000e600ff047b82 */ /* 0x000e240000000800 */
[----:B0-----:R-:W-:-:S13]  /*0020*/  ISETP.GE.AND P0, PT, R4, 0x1, PT ;  /* 0x000000010400780c */ /* 0x001fda0003f06270 */
[----:B------:R-:W-:Y:S05]  /*0030*/  @!P0 EXIT ;  /* 0x000000000000894d */ /* 0x000fea0003800000 */
[----:B------:R-:W0:Y:S01]  /*0040*/  S2R R0, SR_TID.X ;  /* 0x0000000000007919 */ /* 0x000e220000002100 */
[----:B------:R-:W0:Y:S01]  /*0050*/  LDC.64 R2, c[0x0][0x388] ;  /* 0x0000e200ff027b82 */ /* 0x000e220000000a00 */
[C---:B------:R-:W-:Y:S01]  /*0060*/  ISETP.GE.U32.AND P1, PT, R4.reuse, 0x8, PT ;  /* 0x000000080400780c */ /* 0x040fe20003f26070 */
[----:B------:R-:W1:Y:S01]  /*0070*/  LDCU.64 UR6, c[0x0][0x358] ;  /* 0x00006b00ff0677ac */ /* 0x000e620008000a00 */
[----:B------:R-:W-:Y:S01]  /*0080*/  LOP3.LUT R16, R4, 0x7, RZ, 0xc0, !PT ;  /* 0x0000000704107812 */ /* 0x000fe200078ec0ff */
[----:B------:R-:W-:-:S03]  /*0090*/  IMAD.MOV.U32 R5, RZ, RZ, RZ ;  /* 0x000000ffff057224 */ /* 0x000fc600078e00ff */
[----:B------:R-:W-:Y:S01]  /*00a0*/  ISETP.NE.AND P0, PT, R16, RZ, PT ;  /* 0x000000ff1000720c */ /* 0x000fe20003f05270 */
[----:B0-----:R-:W-:-:S06]  /*00b0*/  IMAD.WIDE.U32 R2, R0, 0x4, R2 ;  /* 0x0000000400027825 */ /* 0x001fcc00078e0002 */
[----:B-1----:R-:W-:Y:S06]  /*00c0*/  @!P1 BRA `(.L_x_0) ;  /* 0x0000000000f89947 */ /* 0x002fec0003800000 */
[----:B------:R-:W0:Y:S01]  /*00d0*/  LDCU.64 UR4, c[0x0][0x390] ;  /* 0x00007200ff0477ac */ /* 0x000e220008000a00 */
[----:B------:R-:W-:Y:S01]  /*00e0*/  LOP3.LUT R5, R4, 0x7ffffff8, RZ, 0xc0, !PT ;  /* 0x7ffffff804057812 */ /* 0x000fe200078ec0ff */
[----:B------:R-:W1:Y:S04]  /*00f0*/  LDCU.64 UR8, c[0x0][0x380] ;  /* 0x00007000ff0877ac */ /* 0x000e680008000a00 */
[----:B------:R-:W-:Y:S01]  /*0100*/  IMAD.MOV R10, RZ, RZ, -R5 ;  /* 0x000000ffff0a7224 */ /* 0x000fe200078e0a05 */
[----:B0-----:R-:W-:Y:S01]  /*0110*/  UIADD3 UR4, UP0, UPT, UR4, 0x10, URZ ;  /* 0x0000001004047890 */ /* 0x001fe2000ff1e0ff */
[----:B-1----:R-:W-:-:S03]  /*0120*/  LEA R12, P1, R0, UR8, 0x2 ;  /* 0x00000008000c7c11 */ /* 0x002fc6000f8210ff */
[----:B------:R-:W-:Y:S02]  /*0130*/  UIADD3.X UR5, UPT, UPT, URZ, UR5, URZ, UP0, !UPT ;  /* 0x00000005ff057290 */ /* 0x000fe400087fe4ff */
[----:B------:R-:W-:Y:S02]  /*0140*/  MOV R14, UR4 ;  /* 0x00000004000e7c02 */ /* 0x000fe40008000f00 */
[----:B------:R-:W-:Y:S02]  /*0150*/  IADD3 R12, P2, PT, R12, 0x10, RZ ;  /* 0x000000100c0c7810 */ /* 0x000fe40007f5e0ff */
[----:B------:R-:W-:Y:S02]  /*0160*/  LEA.HI.X R15, R0, UR9, RZ, 0x2, P1 ;  /* 0x00000009000f7c11 */ /* 0x000fe400088f14ff */
[----:B------:R-:W-:-:S03]  /*0170*/  MOV R7, UR5 ;  /* 0x0000000500077c02 */ /* 0x000fc60008000f00 */
[----:B------:R-:W-:-:S07]  /*0180*/  IMAD.X R15, RZ, RZ, R15, P2 ;  /* 0x000000ffff0f7224 */ /* 0x000fce00010e060f */
.L_x_1:
[----:B------:R-:W-:Y:S01]  /*0190*/  IMAD.MOV.U32 R6, RZ, RZ, R14 ;  /* 0x000000ffff067224 */ /* 0x000fe200078e000e */
[----:B0-----:R-:W-:Y:S01]  /*01a0*/  MOV R8, R12 ;  /* 0x0000000c00087202 */ /* 0x001fe20000000f00 */
[----:B------:R-:W-:Y:S01]  /*01b0*/  IMAD.MOV.U32 R9, RZ, RZ, R15 ;  /* 0x000000ffff097224 */ /* 0x000fe200078e000f */
[----:B------:R-:W2:Y:S04]  /*01c0*/  LDG.E R11, desc[UR6][R2.64] ;  /* 0x00000006020b7981 */ /* 0x000ea8000c1e1900 */
[----:B------:R-:W2:Y:S04]  /*01d0*/  LDG.E R12, desc[UR6][R6.64+-0x10] ;  /* 0xfffff006060c7981 */ /* 0x000ea8000c1e1900 */
[----:B------:R-:W2:Y:S04]  /*01e0*/  LDG.E R13, desc[UR6][R8.64+-0x10] ;  /* 0xfffff006080d7981 */ /* 0x000ea8000c1e1900 */
[----:B------:R-:W3:Y:S01]  /*01f0*/  LDG.E R14, desc[UR6][R8.64+-0xc] ;  /* 0xfffff406080e7981 */ /* 0x000ee2000c1e1900 */
[----:B--2---:R-:W-:-:S05]  /*0200*/  IMAD R11, R11, R12, R13 ;  /* 0x0000000c0b0b7224 */ /* 0x004fca00078e020d */
[----:B------:R0:W-:Y:S04]  /*0210*/  STG.E desc[UR6][R8.64+-0x10], R11 ;  /* 0xfffff00b08007986 */ /* 0x0001e8000c101906 */
[----:B------:R-:W3:Y:S04]  /*0220*/  LDG.E R12, desc[UR6][R2.64] ;  /* 0x00000006020c7981 */ /* 0x000ee8000c1e1900 */
[----:B------:R-:W3:Y:S02]  /*0230*/  LDG.E R13, desc[UR6][R6.64+-0xc] ;  /* 0xfffff406060d7981 */ /* 0x000ee4000c1e1900 */
[----:B---3--:R-:W-:-:S02]  /*0240*/  IMAD R13, R12, R13, R14 ;  /* 0x0000000d0c0d7224 */ /* 0x008fc400078e020e */
[----:B------:R-:W2:Y:S04]  /*0250*/  LDG.E R14, desc[UR6][R8.64+-0x8] ;  /* 0xfffff806080e7981 */ /* 0x000ea8000c1e1900 */
[----:B------:R1:W-:Y:S04]  /*0260*/  STG.E desc[UR6][R8.64+-0xc], R13 ;  /* 0xfffff40d08007986 */ /* 0x0003e8000c101906 */
[----:B------:R-:W2:Y:S04]  /*0270*/  LDG.E R12, desc[UR6][R2.64] ;  /* 0x00000006020c7981 */ /* 0x000ea8000c1e1900 */
[----:B------:R-:W2:Y:S02]  /*0280*/  LDG.E R15, desc[UR6][R6.64+-0x8] ;  /* 0xfffff806060f7981 */ /* 0x000ea4000c1e1900 */
[----:B--2---:R-:W-:-:S02]  /*0290*/  IMAD R15, R12, R15, R14 ;  /* 0x0000000f0c0f7224 */ /* 0x004fc400078e020e */
[----:B------:R-:W2:Y:S04]  /*02a0*/  LDG.E R14, desc[UR6][R8.64+-0x4] ;  /* 0xfffffc06080e7981 */ /* 0x000ea8000c1e1900 */
[----:B------:R3:W-:Y:S04]  /*02b0*/  STG.E desc[UR6][R8.64+-0x8], R15 ;  /* 0xfffff80f08007986 */ /* 0x0007e8000c101906 */
[----:B0-----:R-:W2:Y:S04]  /*02c0*/  LDG.E R11, desc[UR6][R2.64] ;  /* 0x00000006020b7981 */ /* 0x001ea8000c1e1900 */
[----:B------:R-:W2:Y:S02]  /*02d0*/  LDG.E R12, desc[UR6][R6.64+-0x4] ;  /* 0xfffffc06060c7981 */ /* 0x000ea4000c1e1900 */
[----:B--2---:R-:W-:-:S02]  /*02e0*/  IMAD R11, R11, R12, R14 ;  /* 0x0000000c0b0b7224 */ /* 0x004fc400078e020e */
[----:B------:R-:W2:Y:S04]  /*02f0*/  LDG.E R14, desc[UR6][R8.64] ;  /* 0x00000006080e7981 */ /* 0x000ea8000c1e1900 */
[----:B------:R0:W-:Y:S04]  /*0300*/  STG.E desc[UR6][R8.64+-0x4], R11 ;  /* 0xfffffc0b08007986 */ /* 0x0001e8000c101906 */
[----:B------:R-:W2:Y:S04]  /*0310*/  LDG.E R12, desc[UR6][R2.64] ;  /* 0x00000006020c7981 */ /* 0x000ea8000c1e1900 */
[----:B-1----:R-:W2:Y:S02]  /*0320*/  LDG.E R13, desc[UR6][R6.64] ;  /* 0x00000006060d7981 */ /* 0x002ea4000c1e1900 */
[----:B--2---:R-:W-:-:S02]  /*0330*/  IMAD R13, R12, R13, R14 ;  /* 0x0000000d0c0d7224 */ /* 0x004fc400078e020e */
[----:B------:R-:W2:Y:S04]  /*0340*/  LDG.E R14, desc[UR6][R8.64+0x4] ;  /* 0x00000406080e7981 */ /* 0x000ea8000c1e1900 */
[----:B------:R1:W-:Y:S04]  /*0350*/  STG.E desc[UR6][R8.64], R13 ;  /* 0x0000000d08007986 */ /* 0x0003e8000c101906 */
[----:B------:R-:W2:Y:S04]  /*0360*/  LDG.E R12, desc[UR6][R2.64] ;  /* 0x00000006020c7981 */ /* 0x000ea8000c1e1900 */
[----:B---3--:R-:W2:Y:S02]  /*0370*/  LDG.E R15, desc[UR6][R6.64+0x4] ;  /* 0x00000406060f7981 */ /* 0x008ea4000c1e1900 */
[----:B--2---:R-:W-:-:S02]  /*0380*/  IMAD R15, R12, R15, R14 ;  /* 0x0000000f0c0f7224 */ /* 0x004fc400078e020e */
[----:B------:R-:W2:Y:S04]  /*0390*/  LDG.E R14, desc[UR6][R8.64+0x8] ;  /* 0x00000806080e7981 */ /* 0x000ea8000c1e1900 */
[----:B------:R3:W-:Y:S04]  /*03a0*/  STG.E desc[UR6][R8.64+0x4], R15 ;  /* 0x0000040f08007986 */ /* 0x0007e8000c101906 */
[----:B0-----:R-:W2:Y:S04]  /*03b0*/  LDG.E R11, desc[UR6][R2.64] ;  /* 0x00000006020b7981 */ /* 0x001ea8000c1e1900 */
[----:B------:R-:W2:Y:S01]  /*03c0*/  LDG.E R12, desc[UR6][R6.64+0x8] ;  /* 0x00000806060c7981 */ /* 0x000ea2000c1e1900 */
[----:B------:R-:W-:Y:S01]  /*03d0*/  IADD3 R10, PT, PT, R10, 0x8, RZ ;  /* 0x000000080a0a7810 */ /* 0x000fe20007ffe0ff */
[----:B--2---:R-:W-:-:S02]  /*03e0*/  IMAD R11, R11, R12, R14 ;  /* 0x0000000c0b0b7224 */ /* 0x004fc400078e020e */
[----:B------:R-:W2:Y:S04]  /*03f0*/  LDG.E R14, desc[UR6][R8.64+0xc] ;  /* 0x00000c06080e7981 */ /* 0x000ea8000c1e1900 */
[----:B------:R0:W-:Y:S04]  /*0400*/  STG.E desc[UR6][R8.64+0x8], R11 ;  /* 0x0000080b08007986 */ /* 0x0001e8000c101906 */
[----:B------:R-:W2:Y:S04]  /*0410*/  LDG.E R12, desc[UR6][R2.64] ;  /* 0x00000006020c7981 */ /* 0x000ea8000c1e1900 */
[----:B-1----:R-:W2:Y:S01]  /*0420*/  LDG.E R13, desc[UR6][R6.64+0xc] ;  /* 0x00000c06060d7981 */ /* 0x002ea2000c1e1900 */
[----:B------:R-:W-:Y:S01]  /*0430*/  ISETP.NE.AND P1, PT, R10, RZ, PT ;  /* 0x000000ff0a00720c */ /* 0x000fe20003f25270 */
[----:B--2---:R-:W-:Y:S01]  /*0440*/  IMAD R13, R12, R13, R14 ;  /* 0x0000000d0c0d7224 */ /* 0x004fe200078e020e */
[----:B------:R-:W-:-:S02]  /*0450*/  IADD3 R14, P2, PT, R6, 0x20, RZ ;  /* 0x00000020060e7810 */ /* 0x000fc40007f5e0ff */
[----:B------:R-:W-:Y:S02]  /*0460*/  IADD3 R12, P3, PT, R8, 0x20, RZ ;  /* 0x00000020080c7810 */ /* 0x000fe40007f7e0ff */
[----:B------:R0:W-:Y:S01]  /*0470*/  STG.E desc[UR6][R8.64+0xc], R13 ;  /* 0x00000c0d08007986 */ /* 0x0001e2000c101906 */
[----:B------:R-:W-:Y:S01]  /*0480*/  IMAD.X R7, RZ, RZ, R7, P2 ;  /* 0x000000ffff077224 */ /* 0x000fe200010e0607 */
[----:B---3--:R-:W-:-:S05]  /*0490*/  IADD3.X R15, PT, PT, RZ, R9, RZ, P3, !PT ;  /* 0x00000009ff0f7210 */ /* 0x008fca0001ffe4ff */
[----:B------:R-:W-:Y:S05]  /*04a0*/  @P1 BRA `(.L_x_1) ;  /* 0xfffffffc00381947 */ /* 0x000fea000383ffff */
.L_x_0:
[----:B------:R-:W-:Y:S05]  /*04b0*/  @!P0 EXIT ;  /* 0x000000000000894d */ /* 0x000fea0003800000 */
[----:B------:R-:W-:Y:S02]  /*04c0*/  ISETP.GE.U32.AND P0, PT, R16, 0x4, PT ;  /* 0x000000041000780c */ /* 0x000fe40003f06070 */
[----:B------:R-:W-:-:S04]  /*04d0*/  LOP3.LUT R18, R4, 0x3, RZ, 0xc0, !PT ;  /* 0x0000000304127812 */ /* 0x000fc800078ec0ff */
[----:B------:R-:W-:-:S07]  /*04e0*/  ISETP.NE.AND P1, PT, R18, RZ, PT ;  /* 0x000000ff1200720c */ /* 0x000fce0003f25270 */
[----:B------:R-:W-:Y:S06]  /*04f0*/  @!P0 BRA `(.L_x_2) ;  /* 0x00000000007c8947 */ /* 0x000fec0003800000 */
[----:B0-----:R-:W0:Y:S01]  /*0500*/  LDC.64 R10, c[0x0][0x380] ;  /* 0x0000e000ff0a7b82 */ /* 0x001e220000000a00 */
[----:B------:R-:W-:Y:S01]  /*0510*/  IMAD.IADD R7, R5, 0x1, R0 ;  /* 0x0000000105077824 */ /* 0x000fe200078e0200 */
[----:B------:R-:W2:Y:S01]  /*0520*/  LDG.E R12, desc[UR6][R2.64] ;  /* 0x00000006020c7981 */ /* 0x000ea2000c1e1900 */
[----:B------:R-:W1:Y:S05]  /*0530*/  LDCU.64 UR4, c[0x0][0x380] ;  /* 0x00007000ff0477ac */ /* 0x000e6a0008000a00 */
[----:B------:R-:W3:Y:S01]  /*0540*/  LDC.64 R8, c[0x0][0x390] ;  /* 0x0000e400ff087b82 */ /* 0x000ee20000000a00 */
[----:B0-----:R-:W-:-:S05]  /*0550*/  IMAD.WIDE.U32 R10, R7, 0x4, R10 ;  /* 0x00000004070a7825 */ /* 0x001fca00078e000a */
[----:B------:R-:W2:Y:S01]  /*0560*/  LDG.E R14, desc[UR6][R10.64] ;  /* 0x000000060a0e7981 */ /* 0x000ea2000c1e1900 */
[----:B---3--:R-:W-:-:S05]  /*0570*/  IMAD.WIDE.U32 R8, R5, 0x4, R8 ;  /* 0x0000000405087825 */ /* 0x008fca00078e0008 */
[----:B------:R-:W2:Y:S01]  /*0580*/  LDG.E R13, desc[UR6][R8.64] ;  /* 0x00000006080d7981 */ /* 0x000ea2000c1e1900 */
[----:B------:R-:W-:-:S04]  /*0590*/  IADD3 R7, P0, PT, R5, R0, RZ ;  /* 0x0000000005077210 */ /* 0x000fc80007f1e0ff */
[----:B------:R-:W-:Y:S02]  /*05a0*/  IADD3.X R16, PT, PT, RZ, RZ, RZ, P0, !PT ;  /* 0x000000ffff107210 */ /* 0x000fe400007fe4ff */
[----:B-1----:R-:W-:-:S04]  /*05b0*/  LEA R6, P0, R7, UR4, 0x2 ;  /* 0x0000000407067c11 */ /* 0x002fc8000f8010ff */
[----:B------:R-:W-:Y:S01]  /*05c0*/  LEA.HI.X R7, R7, UR5, R16, 0x2, P0 ;  /* 0x0000000507077c11 */ /* 0x000fe200080f1410 */
[----:B--2---:R-:W-:-:S05]  /*05d0*/  IMAD R13, R12, R13, R14 ;  /* 0x0000000d0c0d7224 */ /* 0x004fca00078e020e */
[----:B------:R0:W-:Y:S04]  /*05e0*/  STG.E desc[UR6][R10.64], R13 ;  /* 0x0000000d0a007986 */ /* 0x0001e8000c101906 */
[----:B------:R-:W2:Y:S04]  /*05f0*/  LDG.E R12, desc[UR6][R2.64] ;  /* 0x00000006020c7981 */ /* 0x000ea8000c1e1900 */
[----:B------:R-:W2:Y:S04]  /*0600*/  LDG.E R15, desc[UR6][R8.64+0x4] ;  /* 0x00000406080f7981 */ /* 0x000ea8000c1e1900 */
[----:B------:R-:W2:Y:S02]  /*0610*/  LDG.E R14, desc[UR6][R6.64+0x4] ;  /* 0x00000406060e7981 */ /* 0x000ea4000c1e1900 */
[----:B--2---:R-:W-:-:S02]  /*0620*/  IMAD R15, R12, R15, R14 ;  /* 0x0000000f0c0f7224 */ /* 0x004fc400078e020e */
        /* <DEDUP_REMOVED lines=8> */
[----:B------:R-:W2:Y:S01]  /*06b0*/  LDG.E R10, desc[UR6][R2.64] ;  /* 0x00000006020a7981 */ /* 0x000ea2000c1e1900 */
[----:B------:R-:W-:-:S02]  /*06c0*/  VIADD R5, R5, 0x4 ;  /* 0x0000000405057836 */ /* 0x000fc40000000000 */
[----:B--2---:R-:W-:-:S05]  /*06d0*/  IMAD R11, R10, R11, R12 ;  /* 0x0000000b0a0b7224 */ /* 0x004fca00078e020c */
[----:B------:R1:W-:Y:S02]  /*06e0*/  STG.E desc[UR6][R6.64+0xc], R11 ;  /* 0x00000c0b06007986 */ /* 0x0003e4000c101906 */
.L_x_2:
[----:B------:R-:W-:Y:S05]  /*06f0*/  @!P1 EXIT ;  /* 0x000000000000994d */ /* 0x000fea0003800000 */
[----:B------:R-:W-:Y:S02]  /*0700*/  ISETP.NE.AND P0, PT, R18, 0x1, PT ;  /* 0x000000011200780c */ /* 0x000fe40003f05270 */
[----:B------:R-:W-:-:S04]  /*0710*/  LOP3.LUT R4, R4, 0x1, RZ, 0xc0, !PT ;  /* 0x0000000104047812 */ /* 0x000fc800078ec0ff */
[----:B------:R-:W-:-:S07]  /*0720*/  ISETP.NE.U32.AND P1, PT, R4, 0x1, PT ;  /* 0x000000010400780c */ /* 0x000fce0003f25070 */
[----:B------:R-:W-:Y:S06]  /*0730*/  @!P0 BRA `(.L_x_3) ;  /* 0x0000000000548947 */ /* 0x000fec0003800000 */
[----:B0-----:R-:W0:Y:S01]  /*0740*/  LDC.64 R8, c[0x0][0x380] ;  /* 0x0000e000ff087b82 */ /* 0x001e220000000a00 */
[----:B-1----:R-:W-:Y:S01]  /*0750*/  IADD3 R11, PT, PT, R5, R0, RZ ;  /* 0x00000000050b7210 */ /* 0x002fe20007ffe0ff */
[----:B------:R-:W2:Y:S01]  /*0760*/  LDG.E R4, desc[UR6][R2.64] ;  /* 0x0000000602047981 */ /* 0x000ea2000c1e1900 */
[----:B------:R-:W1:Y:S05]  /*0770*/  LDCU.64 UR4, c[0x0][0x380] ;  /* 0x00007000ff0477ac */ /* 0x000e6a0008000a00 */
[----:B------:R-:W3:Y:S01]  /*0780*/  LDC.64 R6, c[0x0][0x390] ;  /* 0x0000e400ff067b82 */ /* 0x000ee20000000a00 */
[----:B0-----:R-:W-:-:S05]  /*0790*/  IMAD.WIDE.U32 R10, R11, 0x4, R8 ;  /* 0x000000040b0a7825 */ /* 0x001fca00078e0008 */
[----:B------:R-:W2:Y:S01]  /*07a0*/  LDG.E R12, desc[UR6][R10.64] ;  /* 0x000000060a0c7981 */ /* 0x000ea2000c1e1900 */
[----:B---3--:R-:W-:-:S05]  /*07b0*/  IMAD.WIDE.U32 R8, R5, 0x4, R6 ;  /* 0x0000000405087825 */ /* 0x008fca00078e0006 */
[----:B------:R-:W2:Y:S01]  /*07c0*/  LDG.E R13, desc[UR6][R8.64] ;  /* 0x00000006080d7981 */ /* 0x000ea2000c1e1900 */
[----:B------:R-:W-:-:S05]  /*07d0*/  IADD3 R7, P0, PT, R5, R0, RZ ;  /* 0x0000000005077210 */ /* 0x000fca0007f1e0ff */
[----:B------:R-:W-:Y:S01]  /*07e0*/  IMAD.X R14, RZ, RZ, RZ, P0 ;  /* 0x000000ffff0e7224 */ /* 0x000fe200000e06ff */
[----:B-1----:R-:W-:-:S04]  /*07f0*/  LEA R6, P0, R7, UR4, 0x2 ;  /* 0x0000000407067c11 */ /* 0x002fc8000f8010ff */
[----:B------:R-:W-:Y:S01]  /*0800*/  LEA.HI.X R7, R7, UR5, R14, 0x2, P0 ;  /* 0x0000000507077c11 */ /* 0x000fe200080f140e */
[----:B--2---:R-:W-:-:S05]  /*0810*/  IMAD R13, R4, R13, R12 ;  /* 0x0000000d040d7224 */ /* 0x004fca00078e020c */
[----:B------:R2:W-:Y:S04]  /*0820*/  STG.E desc[UR6][R10.64], R13 ;  /* 0x0000000d0a007986 */ /* 0x0005e8000c101906 */
[----:B------:R-:W3:Y:S04]  /*0830*/  LDG.E R15, desc[UR6][R8.64+0x4] ;  /* 0x00000406080f7981 */ /* 0x000ee8000c1e1900 */
[----:B------:R-:W3:Y:S04]  /*0840*/  LDG.E R4, desc[UR6][R2.64] ;  /* 0x0000000602047981 */ /* 0x000ee8000c1e1900 */
[----:B------:R-:W3:Y:S01]  /*0850*/  LDG.E R12, desc[UR6][R6.64+0x4] ;  /* 0x00000406060c7981 */ /* 0x000ee2000c1e1900 */
[----:B------:R-:W-:Y:S01]  /*0860*/  IADD3 R5, PT, PT, R5, 0x2, RZ ;  /* 0x0000000205057810 */ /* 0x000fe20007ffe0ff */
[----:B---3--:R-:W-:-:S05]  /*0870*/  IMAD R15, R4, R15, R12 ;  /* 0x0000000f040f7224 */ /* 0x008fca00078e020c */
[----:B------:R2:W-:Y:S02]  /*0880*/  STG.E desc[UR6][R6.64+0x4], R15 ;  /* 0x0000040f06007986 */ /* 0x0005e4000c101906 */
.L_x_3:
[----:B------:R-:W-:Y:S05]  /*0890*/  @P1 EXIT ;  /* 0x000000000000194d */ /* 0x000fea0003800000 */
[----:B-12---:R-:W1:Y:S01]  /*08a0*/  LDC.64 R6, c[0x0][0x390] ;  /* 0x0000e400ff067b82 */ /* 0x006e620000000a00 */
[----:B0-----:R-:W-:Y:S01]  /*08b0*/  IADD3 R11, PT, PT, R0, R5, RZ ;  /* 0x00000005000b7210 */ /* 0x001fe20007ffe0ff */
[----:B------:R-:W2:Y:S06]  /*08c0*/  LDG.E R2, desc[UR6][R2.64] ;  /* 0x0000000602027981 */ /* 0x000eac000c1e1900 */
[----:B------:R-:W0:Y:S01]  /*08d0*/  LDC.64 R8, c[0x0][0x380] ;  /* 0x0000e000ff087b82 */ /* 0x000e220000000a00 */
[----:B-1----:R-:W-:-:S06]  /*08e0*/  IMAD.WIDE.U32 R4, R5, 0x4, R6 ;  /* 0x0000000405047825 */ /* 0x002fcc00078e0006 */
[----:B------:R-:W2:Y:S01]  /*08f0*/  LDG.E R5, desc[UR6][R4.64] ;  /* 0x0000000604057981 */ /* 0x000ea2000c1e1900 */
[----:B0-----:R-:W-:-:S05]  /*0900*/  IMAD.WIDE.U32 R6, R11, 0x4, R8 ;  /* 0x000000040b067825 */ /* 0x001fca00078e0008 */
[----:B------:R-:W2:Y:S02]  /*0910*/  LDG.E R0, desc[UR6][R6.64] ;  /* 0x0000000606007981 */ /* 0x000ea4000c1e1900 */
[----:B--2---:R-:W-:-:S05]  /*0920*/  IMAD R9, R2, R5, R0 ;  /* 0x0000000502097224 */ /* 0x004fca00078e0200 */
[----:B------:R-:W-:Y:S01]  /*0930*/  STG.E desc[UR6][R6.64], R9 ;  /* 0x0000000906007986 */ /* 0x000fe2000c101906 */
[----:B------:R-:W-:Y:S05]  /*0940*/  EXIT ;  /* 0x000000000000794d */ /* 0x000fea0003800000 */
.L_x_4:
[----:B------:R-:W-:-:S00]  /*0950*/  BRA `(.L_x_4) ;  /* 0xfffffffc00fc7947 */ /* 0x000fc0000383ffff */
[----:B------:R-:W-:-:S00]  /*0960*/  NOP ;  /* 0x0000000000007918 */ /* 0x000fc00000000000 */
        /* <DEDUP_REMOVED lines=9> */
.L_x_5:


//--------------------- .nv.shared.reserved.0     --------------------------
	.section	.nv.shared.reserved.0,"aw",@nobits
	.weak		__nv_reservedSMEM_offset_0_alias
	.size		__nv_reservedSMEM_offset_0_alias, 0, 64
	.other		__nv_reservedSMEM_offset_0_alias,@"STO_CUDA_RESERVED_SHARED STV_DEFAULT"
__nv_reservedSMEM_offset_0_alias:
	.zero		0
	.zero		64


//--------------------- .nv.constant0._Z14multiplyKernelPiPKiS1_i --------------------------
	.section	.nv.constant0._Z14multiplyKernelPiPKiS1_i,"a",@progbits
	.sectionflags	@""
	.align	4
.nv.constant0._Z14multiplyKernelPiPKiS1_i:
	.zero		924


//--------------------- SYMBOLS --------------------------

	.type		.nv.reservedSmem.offset0,@object
	.size		.nv.reservedSmem.offset0,0x4
